//
// Generated by NVIDIA NVVM Compiler
//
// Compiler Build ID: CL-36424714
// Cuda compilation tools, release 13.0, V13.0.88
// Based on NVVM 20.0.0
//

.version 9.0
.target sm_100
.address_size 64

	// .globl	solveMosaic

.visible .entry solveMosaic(
	.param .u64 .ptr .align 1 solveMosaic_param_0,
	.param .u64 .ptr .align 1 solveMosaic_param_1,
	.param .u64 .ptr .align 1 solveMosaic_param_2,
	.param .u32 solveMosaic_param_3,
	.param .u32 solveMosaic_param_4,
	.param .u32 solveMosaic_param_5
)
{
	.reg .pred 	%p<9>;
	.reg .b32 	%r<157>;
	.reg .b64 	%rd<28>;

	ld.param.u64 	%rd6, [solveMosaic_param_0];
	ld.param.u64 	%rd5, [solveMosaic_param_1];
	ld.param.u64 	%rd7, [solveMosaic_param_2];
	ld.param.u32 	%r28, [solveMosaic_param_3];
	ld.param.u32 	%r29, [solveMosaic_param_4];
	ld.param.u32 	%r30, [solveMosaic_param_5];
	cvta.to.global.u64 	%rd1, %rd6;
	cvta.to.global.u64 	%rd2, %rd7;
	mov.u32 	%r31, %ctaid.y;
	shl.b32 	%r32, %r31, 4;
	mov.u32 	%r33, %tid.y;
	add.s32 	%r34, %r32, %r33;
	mov.u32 	%r35, %ctaid.x;
	shl.b32 	%r36, %r35, 4;
	mov.u32 	%r37, %tid.x;
	add.s32 	%r1, %r36, %r37;
	mul.lo.s32 	%r2, %r28, 3;
	mul.lo.s32 	%r3, %r2, %r28;
	mad.lo.s32 	%r38, %r30, %r34, %r1;
	mul.lo.s32 	%r4, %r38, %r29;
	min.s32 	%r39, %r28, %r29;
	setp.lt.s32 	%p1, %r39, 1;
	@%p1 bra 	$L__BB0_13;
	and.b32  	%r5, %r29, 3;
	and.b32  	%r6, %r29, 2147483644;
	and.b32  	%r7, %r29, 1;
	add.s64 	%rd3, %rd1, 8;
	mul.lo.s32 	%r41, %r28, %r28;
	mul.lo.s32 	%r8, %r41, 12;
	cvta.to.global.u64 	%rd4, %rd5;
	mov.b32 	%r150, 0;
$L__BB0_2:
	mul.lo.s32 	%r10, %r150, 3;
	mov.b32 	%r151, 0;
$L__BB0_3:
	setp.lt.u32 	%p2, %r29, 4;
	mad.lo.s32 	%r44, %r151, %r30, %r1;
	mov.u32 	%r45, %ctaid.y;
	shl.b32 	%r46, %r45, 4;
	mov.u32 	%r47, %tid.y;
	add.s32 	%r48, %r46, %r47;
	mul.lo.s32 	%r49, %r30, %r48;
	mad.lo.s32 	%r50, %r49, %r3, %r10;
	mad.lo.s32 	%r51, %r44, %r2, %r50;
	mul.wide.s32 	%rd8, %r51, 4;
	add.s64 	%rd9, %rd4, %rd8;
	ld.global.u32 	%r12, [%rd9];
	ld.global.u32 	%r13, [%rd9+4];
	ld.global.u32 	%r14, [%rd9+8];
	mad.lo.s32 	%r152, %r151, %r2, %r10;
	mov.b32 	%r156, 0;
	@%p2 bra 	$L__BB0_6;
	and.b32  	%r52, %r29, 2147483644;
	neg.s32 	%r154, %r52;
	mov.u32 	%r153, %r4;
$L__BB0_5:
	.pragma "nounroll";
	mul.wide.s32 	%rd10, %r153, 4;
	add.s64 	%rd11, %rd3, %rd10;
	mul.wide.s32 	%rd12, %r152, 4;
	add.s64 	%rd13, %rd2, %rd12;
	ld.global.u32 	%r53, [%rd13];
	ld.global.u32 	%r54, [%rd13+4];
	ld.global.u32 	%r55, [%rd13+8];
	sub.s32 	%r56, %r12, %r53;
	abs.s32 	%r57, %r56;
	sub.s32 	%r58, %r13, %r54;
	abs.s32 	%r59, %r58;
	add.s32 	%r60, %r59, %r57;
	sub.s32 	%r61, %r14, %r55;
	abs.s32 	%r62, %r61;
	ld.global.u32 	%r63, [%rd11+-8];
	add.s32 	%r64, %r60, %r63;
	add.s32 	%r65, %r64, %r62;
	st.global.u32 	[%rd11+-8], %r65;
	mul.wide.u32 	%rd14, %r3, 4;
	add.s64 	%rd15, %rd13, %rd14;
	ld.global.u32 	%r66, [%rd15];
	ld.global.u32 	%r67, [%rd15+4];
	ld.global.u32 	%r68, [%rd15+8];
	sub.s32 	%r69, %r12, %r66;
	abs.s32 	%r70, %r69;
	sub.s32 	%r71, %r13, %r67;
	abs.s32 	%r72, %r71;
	add.s32 	%r73, %r72, %r70;
	sub.s32 	%r74, %r14, %r68;
	abs.s32 	%r75, %r74;
	ld.global.u32 	%r76, [%rd11+-4];
	add.s32 	%r77, %r73, %r76;
	add.s32 	%r78, %r77, %r75;
	st.global.u32 	[%rd11+-4], %r78;
	add.s64 	%rd16, %rd15, %rd14;
	ld.global.u32 	%r79, [%rd16];
	ld.global.u32 	%r80, [%rd16+4];
	ld.global.u32 	%r81, [%rd16+8];
	sub.s32 	%r82, %r12, %r79;
	abs.s32 	%r83, %r82;
	sub.s32 	%r84, %r13, %r80;
	abs.s32 	%r85, %r84;
	add.s32 	%r86, %r85, %r83;
	sub.s32 	%r87, %r14, %r81;
	abs.s32 	%r88, %r87;
	ld.global.u32 	%r89, [%rd11];
	add.s32 	%r90, %r86, %r89;
	add.s32 	%r91, %r90, %r88;
	st.global.u32 	[%rd11], %r91;
	add.s64 	%rd17, %rd16, %rd14;
	ld.global.u32 	%r92, [%rd17];
	ld.global.u32 	%r93, [%rd17+4];
	ld.global.u32 	%r94, [%rd17+8];
	sub.s32 	%r95, %r12, %r92;
	abs.s32 	%r96, %r95;
	sub.s32 	%r97, %r13, %r93;
	abs.s32 	%r98, %r97;
	add.s32 	%r99, %r98, %r96;
	sub.s32 	%r100, %r14, %r94;
	abs.s32 	%r101, %r100;
	ld.global.u32 	%r102, [%rd11+4];
	add.s32 	%r103, %r99, %r102;
	add.s32 	%r104, %r103, %r101;
	st.global.u32 	[%rd11+4], %r104;
	add.s32 	%r154, %r154, 4;
	add.s32 	%r153, %r153, 4;
	add.s32 	%r152, %r152, %r8;
	setp.ne.s32 	%p3, %r154, 0;
	mov.u32 	%r156, %r6;
	@%p3 bra 	$L__BB0_5;
$L__BB0_6:
	setp.eq.s32 	%p4, %r5, 0;
	@%p4 bra 	$L__BB0_11;
	setp.eq.s32 	%p5, %r5, 1;
	@%p5 bra 	$L__BB0_9;
	mad.lo.s32 	%r105, %r151, %r2, %r10;
	mad.lo.s32 	%r106, %r156, %r3, %r105;
	mul.wide.s32 	%rd18, %r106, 4;
	add.s64 	%rd19, %rd2, %rd18;
	ld.global.u32 	%r107, [%rd19];
	ld.global.u32 	%r108, [%rd19+4];
	ld.global.u32 	%r109, [%rd19+8];
	sub.s32 	%r110, %r12, %r107;
	abs.s32 	%r111, %r110;
	sub.s32 	%r112, %r13, %r108;
	abs.s32 	%r113, %r112;
	add.s32 	%r114, %r113, %r111;
	sub.s32 	%r115, %r14, %r109;
	abs.s32 	%r116, %r115;
	add.s32 	%r117, %r156, %r4;
	mul.wide.s32 	%rd20, %r117, 4;
	add.s64 	%rd21, %rd1, %rd20;
	ld.global.u32 	%r118, [%rd21];
	add.s32 	%r119, %r114, %r118;
	add.s32 	%r120, %r119, %r116;
	st.global.u32 	[%rd21], %r120;
	mul.wide.u32 	%rd22, %r3, 4;
	add.s64 	%rd23, %rd19, %rd22;
	ld.global.u32 	%r121, [%rd23];
	ld.global.u32 	%r122, [%rd23+4];
	ld.global.u32 	%r123, [%rd23+8];
	sub.s32 	%r124, %r12, %r121;
	abs.s32 	%r125, %r124;
	sub.s32 	%r126, %r13, %r122;
	abs.s32 	%r127, %r126;
	add.s32 	%r128, %r127, %r125;
	sub.s32 	%r129, %r14, %r123;
	abs.s32 	%r130, %r129;
	ld.global.u32 	%r131, [%rd21+4];
	add.s32 	%r132, %r128, %r131;
	add.s32 	%r133, %r132, %r130;
	st.global.u32 	[%rd21+4], %r133;
	add.s32 	%r156, %r156, 2;
$L__BB0_9:
	setp.eq.s32 	%p6, %r7, 0;
	@%p6 bra 	$L__BB0_11;
	mad.lo.s32 	%r134, %r151, %r2, %r10;
	mad.lo.s32 	%r135, %r156, %r3, %r134;
	mul.wide.s32 	%rd24, %r135, 4;
	add.s64 	%rd25, %rd2, %rd24;
	ld.global.u32 	%r136, [%rd25];
	ld.global.u32 	%r137, [%rd25+4];
	ld.global.u32 	%r138, [%rd25+8];
	sub.s32 	%r139, %r12, %r136;
	abs.s32 	%r140, %r139;
	sub.s32 	%r141, %r13, %r137;
	abs.s32 	%r142, %r141;
	add.s32 	%r143, %r142, %r140;
	sub.s32 	%r144, %r14, %r138;
	abs.s32 	%r145, %r144;
	add.s32 	%r146, %r156, %r4;
	mul.wide.s32 	%rd26, %r146, 4;
	add.s64 	%rd27, %rd1, %rd26;
	ld.global.u32 	%r147, [%rd27];
	add.s32 	%r148, %r143, %r147;
	add.s32 	%r149, %r148, %r145;
	st.global.u32 	[%rd27], %r149;
$L__BB0_11:
	add.s32 	%r151, %r151, 1;
	setp.ne.s32 	%p7, %r151, %r28;
	@%p7 bra 	$L__BB0_3;
	add.s32 	%r150, %r150, 1;
	setp.ne.s32 	%p8, %r150, %r28;
	@%p8 bra 	$L__BB0_2;
$L__BB0_13:
	ret;

}


// ===== COMPILED SASS (sm_100) =====

	.target	sm_100

	.elftype	@"ET_EXEC"


//--------------------- .note.nv.tkinfo           --------------------------
	.section	.note.nv.tkinfo,"",@"SHT_NOTE"
	.sectionflags	@"SHF_NOTE_NV_TKINFO"
	.tkinfo
        /*0018*/ 	.word	0x00000002
        /*0030*/ 	.string	""
        /*0030*/ 	.string	"ptxas"
        /*0030*/ 	.string	"Cuda compilation tools, release 13.0, V13.0.88"
        /*0030*/ 	.string	"Build cuda_13.0.r13.0/compiler.36424714_0"
        /*0030*/ 	.string	"-arch sm_100 -m 64 "



//--------------------- .note.nv.cuinfo           --------------------------
	.section	.note.nv.cuinfo,"",@"SHT_NOTE"
	.sectionflags	@"SHF_NOTE_NV_CUINFO"
        /*0018*/ 	.short	0x0002
        /*001a*/ 	.short	0x0064
        /*001c*/ 	.short	0x0082
	.zero		2


//--------------------- .nv.info                  --------------------------
	.section	.nv.info,"",@"SHT_CUDA_INFO"
	.align	4


	//----- nvinfo : EIATTR_REGCOUNT
	.align		4
        /*0000*/ 	.byte	0x04, 0x2f
        /*0002*/ 	.short	(.L_1 - .L_0)
	.align		4
.L_0:
        /*0004*/ 	.word	index@(solveMosaic)
        /*0008*/ 	.word	0x00000020


	//----- nvinfo : EIATTR_FRAME_SIZE
	.align		4
.L_1:
        /*000c*/ 	.byte	0x04, 0x11
        /*000e*/ 	.short	(.L_3 - .L_2)
	.align		4
.L_2:
        /*0010*/ 	.word	index@(solveMosaic)
        /*0014*/ 	.word	0x00000000


	//----- nvinfo : EIATTR_MIN_STACK_SIZE
	.align		4
.L_3:
        /*0018*/ 	.byte	0x04, 0x12
        /*001a*/ 	.short	(.L_5 - .L_4)
	.align		4
.L_4:
        /*001c*/ 	.word	index@(solveMosaic)
        /*0020*/ 	.word	0x00000000
.L_5:


//--------------------- .nv.compat                --------------------------
	.section	.nv.compat,"",@"SHT_CUDA_COMPAT_INFO"
	.align	4
        /*0000*/ 	.byte	0x02, 0x09, 0x00, 0x00, 0x02, 0x02, 0x01, 0x00, 0x02, 0x05, 0x05, 0x00, 0x03, 0x07, 0x01, 0x01
        /*0010*/ 	.byte	0x02, 0x03, 0x00, 0x00, 0x02, 0x06, 0x01, 0x00, 0x04, 0x0b, 0x08, 0x00, 0x09, 0x00, 0x00, 0x00
        /*0020*/ 	.byte	0x00, 0x00, 0x00, 0x00


//--------------------- .nv.info.solveMosaic      --------------------------
	.section	.nv.info.solveMosaic,"",@"SHT_CUDA_INFO"
	.sectionflags	@""
	.align	4


	//----- nvinfo : EIATTR_CUDA_API_VERSION
	.align		4
        /*0000*/ 	.byte	0x04, 0x37
        /*0002*/ 	.short	(.L_7 - .L_6)
.L_6:
        /*0004*/ 	.word	0x00000082


	//----- nvinfo : EIATTR_KPARAM_INFO
	.align		4
.L_7:
        /*0008*/ 	.byte	0x04, 0x17
        /*000a*/ 	.short	(.L_9 - .L_8)
.L_8:
        /*000c*/ 	.word	0x00000000
        /*0010*/ 	.short	0x0005
        /*0012*/ 	.short	0x0020
        /*0014*/ 	.byte	0x00, 0xf0, 0x11, 0x00


	//----- nvinfo : EIATTR_KPARAM_INFO
	.align		4
.L_9:
        /*0018*/ 	.byte	0x04, 0x17
        /*001a*/ 	.short	(.L_11 - .L_10)
.L_10:
        /*001c*/ 	.word	0x00000000
        /*0020*/ 	.short	0x0004
        /*0022*/ 	.short	0x001c
        /*0024*/ 	.byte	0x00, 0xf0, 0x11, 0x00


	//----- nvinfo : EIATTR_KPARAM_INFO
	.align		4
.L_11:
        /*0028*/ 	.byte	0x04, 0x17
        /*002a*/ 	.short	(.L_13 - .L_12)
.L_12:
        /*002c*/ 	.word	0x00000000
        /*0030*/ 	.short	0x0003
        /*0032*/ 	.short	0x0018
        /*0034*/ 	.byte	0x00, 0xf0, 0x11, 0x00


	//----- nvinfo : EIATTR_KPARAM_INFO
	.align		4
.L_13:
        /*0038*/ 	.byte	0x04, 0x17
        /*003a*/ 	.short	(.L_15 - .L_14)
.L_14:
        /*003c*/ 	.word	0x00000000
        /*0040*/ 	.short	0x0002
        /*0042*/ 	.short	0x0010
        /*0044*/ 	.byte	0x00, 0xf5, 0x21, 0x00


	//----- nvinfo : EIATTR_KPARAM_INFO
	.align		4
.L_15:
        /*0048*/ 	.byte	0x04, 0x17
        /*004a*/ 	.short	(.L_17 - .L_16)
.L_16:
        /*004c*/ 	.word	0x00000000
        /*0050*/ 	.short	0x0001
        /*0052*/ 	.short	0x0008
        /*0054*/ 	.byte	0x00, 0xf5, 0x21, 0x00


	//----- nvinfo : EIATTR_KPARAM_INFO
	.align		4
.L_17:
        /*0058*/ 	.byte	0x04, 0x17
        /*005a*/ 	.short	(.L_19 - .L_18)
.L_18:
        /*005c*/ 	.word	0x00000000
        /*0060*/ 	.short	0x0000
        /*0062*/ 	.short	0x0000
        /*0064*/ 	.byte	0x00, 0xf5, 0x21, 0x00


	//----- nvinfo : EIATTR_SPARSE_MMA_MASK
	.align		4
.L_19:
        /*0068*/ 	.byte	0x03, 0x50
        /*006a*/ 	.short	0x0000


	//----- nvinfo : EIATTR_MAXREG_COUNT
	.align		4
        /*006c*/ 	.byte	0x03, 0x1b
        /*006e*/ 	.short	0x00ff


	//----- nvinfo : EIATTR_MERCURY_ISA_VERSION
	.align		4
        /*0070*/ 	.byte	0x03, 0x5f
        /*0072*/ 	.short	0x0101


	//----- nvinfo : EIATTR_VRC_CTA_INIT_COUNT
	.align		4
        /*0074*/ 	.byte	0x02, 0x4a
	.zero		1
	.zero		1


	//----- nvinfo : EIATTR_EXIT_INSTR_OFFSETS
	.align		4
        /*0078*/ 	.byte	0x04, 0x1c
        /*007a*/ 	.short	(.L_21 - .L_20)


	//   ....[0]....
.L_20:
        /*007c*/ 	.word	0x00000080


	//   ....[1]....
        /*0080*/ 	.word	0x00000be0


	//----- nvinfo : EIATTR_CBANK_PARAM_SIZE
	.align		4
.L_21:
        /*0084*/ 	.byte	0x03, 0x19
        /*0086*/ 	.short	0x0024


	//----- nvinfo : EIATTR_PARAM_CBANK
	.align		4
        /*0088*/ 	.byte	0x04, 0x0a
        /*008a*/ 	.short	(.L_23 - .L_22)
	.align		4
.L_22:
        /*008c*/ 	.word	index@(.nv.constant0.solveMosaic)
        /*0090*/ 	.short	0x0380
        /*0092*/ 	.short	0x0024


	//----- nvinfo : EIATTR_SW_WAR
	.align		4
.L_23:
        /*0094*/ 	.byte	0x04, 0x36
        /*0096*/ 	.short	(.L_25 - .L_24)
.L_24:
        /*0098*/ 	.word	0x00000008
.L_25:


//--------------------- .nv.callgraph             --------------------------
	.section	.nv.callgraph,"",@"SHT_CUDA_CALLGRAPH"
	.align	4
	.sectionentsize	8
	.align		4
        /*0000*/ 	.word	0x00000000
	.align		4
        /*0004*/ 	.word	0xffffffff
	.align		4
        /*0008*/ 	.word	0x00000000
	.align		4
        /*000c*/ 	.word	0xfffffffe
	.align		4
        /*0010*/ 	.word	0x00000000
	.align		4
        /*0014*/ 	.word	0xfffffffd
	.align		4
        /*0018*/ 	.word	0x00000000
	.align		4
        /*001c*/ 	.word	0xfffffffc


//--------------------- .text.solveMosaic         --------------------------
	.section	.text.solveMosaic,"ax",@progbits
	.align	128
        .global         solveMosaic
        .type           solveMosaic,@function
        .size           solveMosaic,(.L_x_7 - solveMosaic)
        .other          solveMosaic,@"STO_CUDA_ENTRY STV_DEFAULT"
solveMosaic:
.text.solveMosaic:
[----:B------:R-:W-:Y:S08]  /*0000*/  LDC R1, c[0x0][0x37c] ;  /* 0x0000df00ff017b82 */ /* 0x000ff00000000800 */
[----:B------:R-:W0:Y:S01]  /*0010*/  LDC.64 R6, c[0x0][0x398] ;  /* 0x0000e600ff067b82 */ /* 0x000e220000000a00 */
[----:B------:R-:W1:Y:S01]  /*0020*/  S2R R3, SR_CTAID.Y ;  /* 0x0000000000037919 */ /* 0x000e620000002600 */
[----:B------:R-:W2:Y:S01]  /*0030*/  S2R R0, SR_TID.Y ;  /* 0x0000000000007919 */ /* 0x000ea20000002200 */
[----:B------:R-:W3:Y:S01]  /*0040*/  S2R R2, SR_CTAID.X ;  /* 0x0000000000027919 */ /* 0x000ee20000002500 */
[----:B------:R-:W4:Y:S01]  /*0050*/  S2R R5, SR_TID.X ;  /* 0x0000000000057919 */ /* 0x000f220000002100 */
[----:B0-----:R-:W-:-:S04]  /*0060*/  VIMNMX R4, PT, PT, R6, R7, PT ;  /* 0x0000000706047248 */ /* 0x001fc80003fe0100 */
[----:B------:R-:W-:-:S13]  /*0070*/  ISETP.GE.AND P0, PT, R4, 0x1, PT ;  /* 0x000000010400780c */ /* 0x000fda0003f06270 */
[----:B-1234-:R-:W-:Y:S05]  /*0080*/  @!P0 EXIT ;  /* 0x000000000000894d */ /* 0x01efea0003800000 */
[----:B------:R-:W0:Y:S01]  /*0090*/  LDCU UR8, c[0x0][0x3a0] ;  /* 0x00007400ff0877ac */ /* 0x000e220008000800 */
[----:B------:R-:W-:Y:S01]  /*00a0*/  IMAD R3, R3, 0x10, R0 ;  /* 0x0000001003037824 */ /* 0x000fe200078e0200 */
[----:B------:R-:W-:Y:S01]  /*00b0*/  LOP3.LUT R4, R7, 0x3, RZ, 0xc0, !PT ;  /* 0x0000000307047812 */ /* 0x000fe200078ec0ff */
[----:B------:R-:W-:Y:S01]  /*00c0*/  IMAD R0, R2, 0x10, R5 ;  /* 0x0000001002007824 */ /* 0x000fe200078e0205 */
[----:B------:R-:W1:Y:S01]  /*00d0*/  LDCU.64 UR4, c[0x0][0x380] ;  /* 0x00007000ff0477ac */ /* 0x000e620008000a00 */
[C---:B------:R-:W-:Y:S01]  /*00e0*/  IMAD R5, R6.reuse, R6, RZ ;  /* 0x0000000606057224 */ /* 0x040fe200078e02ff */
[----:B------:R-:W2:Y:S01]  /*00f0*/  LDCU.64 UR6, c[0x0][0x358] ;  /* 0x00006b00ff0677ac */ /* 0x000ea20008000a00 */
[----:B0-----:R-:W-:Y:S02]  /*0100*/  IMAD R2, R3, UR8, R0 ;  /* 0x0000000803027c24 */ /* 0x001fe4000f8e0200 */
[----:B------:R-:W-:Y:S02]  /*0110*/  IMAD R3, R6, 0x3, RZ ;  /* 0x0000000306037824 */ /* 0x000fe400078e02ff */
[----:B------:R-:W-:-:S02]  /*0120*/  IMAD R2, R2, R7, RZ ;  /* 0x0000000702027224 */ /* 0x000fc400078e02ff */
[----:B------:R-:W-:Y:S01]  /*0130*/  HFMA2 R7, -RZ, RZ, 0, 0 ;  /* 0x00000000ff077431 */ /* 0x000fe200000001ff */
[----:B-1----:R-:W-:Y:S01]  /*0140*/  UIADD3 UR4, UP0, UPT, UR4, 0x8, URZ ;  /* 0x0000000804047890 */ /* 0x002fe2000ff1e0ff */
[----:B------:R-:W-:-:S03]  /*0150*/  IMAD R6, R3, R6, RZ ;  /* 0x0000000603067224 */ /* 0x000fc600078e02ff */
[----:B--2---:R-:W-:-:S12]  /*0160*/  UIADD3.X UR5, UPT, UPT, URZ, UR5, URZ, UP0, !UPT ;  /* 0x00000005ff057290 */ /* 0x004fd800087fe4ff */
.L_x_5:
[----:B0-----:R-:W0:Y:S01]  /*0170*/  S2R R8, SR_CTAID.Y ;  /* 0x0000000000087919 */ /* 0x001e220000002600 */
[----:B-1----:R-:W1:Y:S01]  /*0180*/  LDCU UR9, c[0x0][0x3a0] ;  /* 0x00007400ff0977ac */ /* 0x002e620008000800 */
[C---:B------:R-:W-:Y:S01]  /*0190*/  IMAD R13, R7.reuse, 0x3, RZ ;  /* 0x00000003070d7824 */ /* 0x040fe200078e02ff */
[----:B------:R-:W0:Y:S01]  /*01a0*/  S2R R11, SR_TID.Y ;  /* 0x00000000000b7919 */ /* 0x000e220000002200 */
[----:B--2---:R-:W2:Y:S01]  /*01b0*/  LDCU UR8, c[0x0][0x398] ;  /* 0x00007300ff0877ac */ /* 0x004ea20008000800 */
[----:B------:R-:W-:Y:S02]  /*01c0*/  IMAD.MOV.U32 R9, RZ, RZ, R7 ;  /* 0x000000ffff097224 */ /* 0x000fe400078e0007 */
[----:B------:R-:W-:-:S05]  /*01d0*/  VIADD R7, R7, 0x1 ;  /* 0x0000000107077836 */ /* 0x000fca0000000000 */
[----:B--2---:R-:W-:Y:S02]  /*01e0*/  ISETP.NE.AND P0, PT, R7, UR8, PT ;  /* 0x0000000807007c0c */ /* 0x004fe4000bf05270 */
[----:B0-----:R-:W-:Y:S01]  /*01f0*/  LEA R8, R8, R11, 0x4 ;  /* 0x0000000b08087211 */ /* 0x001fe200078e20ff */
[----:B------:R-:W-:-:S04]  /*0200*/  IMAD.MOV.U32 R11, RZ, RZ, RZ ;  /* 0x000000ffff0b7224 */ /* 0x000fc800078e00ff */
[----:B-1----:R-:W-:-:S04]  /*0210*/  IMAD R8, R8, UR9, RZ ;  /* 0x0000000908087c24 */ /* 0x002fc8000f8e02ff */
[----:B-----5:R-:W-:-:S07]  /*0220*/  IMAD R8, R8, R6, R13 ;  /* 0x0000000608087224 */ /* 0x020fce00078e020d */
.L_x_4:
[----:B0-----:R-:W0:Y:S01]  /*0230*/  LDCU UR8, c[0x0][0x3a0] ;  /* 0x00007400ff0877ac */ /* 0x001e220008000800 */
[----:B-12---:R-:W1:Y:S01]  /*0240*/  LDC.64 R14, c[0x0][0x388] ;  /* 0x0000e200ff0e7b82 */ /* 0x006e620000000a00 */
[----:B0----5:R-:W-:-:S04]  /*0250*/  IMAD R10, R11, UR8, R0 ;  /* 0x000000080b0a7c24 */ /* 0x021fc8000f8e0200 */
[----:B------:R-:W-:-:S04]  /*0260*/  IMAD R13, R3, R10, R8 ;  /* 0x0000000a030d7224 */ /* 0x000fc800078e0208 */
[----:B-1----:R-:W-:Y:S02]  /*0270*/  IMAD.WIDE R14, R13, 0x4, R14 ;  /* 0x000000040d0e7825 */ /* 0x002fe400078e020e */
[----:B------:R-:W0:Y:S03]  /*0280*/  LDC.64 R12, c[0x0][0x398] ;  /* 0x0000e600ff0c7b82 */ /* 0x000e260000000a00 */
[----:B------:R1:W5:Y:S01]  /*0290*/  LDG.E R10, desc[UR6][R14.64] ;  /* 0x000000060e0a7981 */ /* 0x000362000c1e1900 */
[----:B------:R-:W-:-:S03]  /*02a0*/  IMAD.MOV.U32 R21, RZ, RZ, RZ ;  /* 0x000000ffff157224 */ /* 0x000fc600078e00ff */
[----:B------:R1:W5:Y:S04]  /*02b0*/  LDG.E R18, desc[UR6][R14.64+0x4] ;  /* 0x000004060e127981 */ /* 0x000368000c1e1900 */
[----:B------:R1:W5:Y:S01]  /*02c0*/  LDG.E R19, desc[UR6][R14.64+0x8] ;  /* 0x000008060e137981 */ /* 0x000362000c1e1900 */
[----:B0-----:R-:W-:-:S13]  /*02d0*/  ISETP.GE.U32.AND P1, PT, R13, 0x4, PT ;  /* 0x000000040d00780c */ /* 0x001fda0003f26070 */
[----:B-1----:R-:W-:Y:S05]  /*02e0*/  @!P1 BRA `(.L_x_0) ;  /* 0x0000000400249947 */ /* 0x002fea0003800000 */
[----:B------:R-:W-:Y:S01]  /*02f0*/  LOP3.LUT R22, R13, 0x7ffffffc, RZ, 0xc0, !PT ;  /* 0x7ffffffc0d167812 */ /* 0x000fe200078ec0ff */
[----:B------:R-:W-:Y:S01]  /*0300*/  IMAD R20, R11, R12, R9 ;  /* 0x0000000c0b147224 */ /* 0x000fe200078e0209 */
[----:B------:R-:W-:-:S03]  /*0310*/  MOV R21, R2 ;  /* 0x0000000200157202 */ /* 0x000fc60000000f00 */
[----:B------:R-:W-:Y:S02]  /*0320*/  IMAD R20, R20, 0x3, RZ ;  /* 0x0000000314147824 */ /* 0x000fe400078e02ff */
[----:B------:R-:W-:-:S07]  /*0330*/  IMAD.MOV R22, RZ, RZ, -R22 ;  /* 0x000000ffff167224 */ /* 0x000fce00078e0a16 */
.L_x_1:
[----:B0-----:R-:W0:Y:S01]  /*0340*/  LDC.64 R14, c[0x0][0x390] ;  /* 0x0000e400ff0e7b82 */ /* 0x001e220000000a00 */
[----:B------:R-:W-:Y:S01]  /*0350*/  MOV R17, UR5 ;  /* 0x0000000500117c02 */ /* 0x000fe20008000f00 */
[----:B------:R-:W-:-:S04]  /*0360*/  IMAD.U32 R16, RZ, RZ, UR4 ;  /* 0x00000004ff107e24 */ /* 0x000fc8000f8e00ff */
[----:B------:R-:W-:-:S05]  /*0370*/  IMAD.WIDE R16, R21, 0x4, R16 ;  /* 0x0000000415107825 */ /* 0x000fca00078e0210 */
[----:B------:R-:W2:Y:S01]  /*0380*/  LDG.E R23, desc[UR6][R16.64+-0x8] ;  /* 0xfffff80610177981 */ /* 0x000ea2000c1e1900 */
[----:B0-----:R-:W-:-:S05]  /*0390*/  IMAD.WIDE R14, R20, 0x4, R14 ;  /* 0x00000004140e7825 */ /* 0x001fca00078e020e */
[----:B------:R-:W3:Y:S04]  /*03a0*/  LDG.E R25, desc[UR6][R14.64] ;  /* 0x000000060e197981 */ /* 0x000ee8000c1e1900 */
[----:B------:R-:W4:Y:S04]  /*03b0*/  LDG.E R27, desc[UR6][R14.64+0x4] ;  /* 0x000004060e1b7981 */ /* 0x000f28000c1e1900 */
[----:B------:R0:W2:Y:S02]  /*03c0*/  LDG.E R24, desc[UR6][R14.64+0x8] ;  /* 0x000008060e187981 */ /* 0x0000a4000c1e1900 */
[----:B0-----:R-:W-:-:S04]  /*03d0*/  IMAD.WIDE.U32 R14, R6, 0x4, R14 ;  /* 0x00000004060e7825 */ /* 0x001fc800078e000e */
[----:B---3-5:R-:W-:Y:S02]  /*03e0*/  IMAD.IADD R25, R10, 0x1, -R25 ;  /* 0x000000010a197824 */ /* 0x028fe400078e0a19 */
[----:B----4-:R-:W-:-:S03]  /*03f0*/  IMAD.IADD R27, R18, 0x1, -R27 ;  /* 0x00000001121b7824 */ /* 0x010fc600078e0a1b */
[----:B------:R-:W-:Y:S02]  /*0400*/  IABS R25, R25 ;  /* 0x0000001900197213 */ /* 0x000fe40000000000 */
[----:B--2---:R-:W-:Y:S02]  /*0410*/  IADD3 R24, PT, PT, R19, -R24, RZ ;  /* 0x8000001813187210 */ /* 0x004fe40007ffe0ff */
[----:B------:R-:W-:Y:S02]  /*0420*/  IABS R26, R27 ;  /* 0x0000001b001a7213 */ /* 0x000fe40000000000 */
[----:B------:R-:W-:Y:S02]  /*0430*/  IABS R24, R24 ;  /* 0x0000001800187213 */ /* 0x000fe40000000000 */
[----:B------:R-:W-:-:S05]  /*0440*/  IADD3 R23, PT, PT, R23, R26, R25 ;  /* 0x0000001a17177210 */ /* 0x000fca0007ffe019 */
[----:B------:R-:W-:Y:S02]  /*0450*/  IMAD.IADD R25, R23, 0x1, R24 ;  /* 0x0000000117197824 */ /* 0x000fe400078e0218 */
[----:B------:R-:W2:Y:S04]  /*0460*/  LDG.E R23, desc[UR6][R16.64+-0x4] ;  /* 0xfffffc0610177981 */ /* 0x000ea8000c1e1900 */
[----:B------:R0:W-:Y:S04]  /*0470*/  STG.E desc[UR6][R16.64+-0x8], R25 ;  /* 0xfffff81910007986 */ /* 0x0001e8000c101906 */
[----:B------:R-:W3:Y:S04]  /*0480*/  LDG.E R27, desc[UR6][R14.64] ;  /* 0x000000060e1b7981 */ /* 0x000ee8000c1e1900 */
[----:B------:R-:W4:Y:S04]  /*0490*/  LDG.E R29, desc[UR6][R14.64+0x4] ;  /* 0x000004060e1d7981 */ /* 0x000f28000c1e1900 */
[----:B------:R1:W2:Y:S02]  /*04a0*/  LDG.E R24, desc[UR6][R14.64+0x8] ;  /* 0x000008060e187981 */ /* 0x0002a4000c1e1900 */
[----:B-1----:R-:W-:-:S04]  /*04b0*/  IMAD.WIDE.U32 R14, R6, 0x4, R14 ;  /* 0x00000004060e7825 */ /* 0x002fc800078e000e */
[----:B---3--:R-:W-:Y:S01]  /*04c0*/  IMAD.IADD R27, R10, 0x1, -R27 ;  /* 0x000000010a1b7824 */ /* 0x008fe200078e0a1b */
[----:B----4-:R-:W-:-:S04]  /*04d0*/  IADD3 R29, PT, PT, R18, -R29, RZ ;  /* 0x8000001d121d7210 */ /* 0x010fc80007ffe0ff */
[----:B------:R-:W-:Y:S01]  /*04e0*/  IABS R27, R27 ;  /* 0x0000001b001b7213 */ /* 0x000fe20000000000 */
[----:B--2---:R-:W-:Y:S01]  /*04f0*/  IMAD.IADD R24, R19, 0x1, -R24 ;  /* 0x0000000113187824 */ /* 0x004fe200078e0a18 */
[----:B------:R-:W-:-:S04]  /*0500*/  IABS R26, R29 ;  /* 0x0000001d001a7213 */ /* 0x000fc80000000000 */
[----:B------:R-:W-:Y:S02]  /*0510*/  IADD3 R23, PT, PT, R23, R26, R27 ;  /* 0x0000001a17177210 */ /* 0x000fe40007ffe01b */
[----:B------:R-:W-:-:S05]  /*0520*/  IABS R24, R24 ;  /* 0x0000001800187213 */ /* 0x000fca0000000000 */
[----:B0-----:R-:W-:Y:S02]  /*0530*/  IMAD.IADD R25, R23, 0x1, R24 ;  /* 0x0000000117197824 */ /* 0x001fe400078e0218 */
        /* <DEDUP_REMOVED lines=8> */
[----:B------:R-:W-:Y:S02]  /*05c0*/  IABS R26, R29 ;  /* 0x0000001d001a7213 */ /* 0x000fe40000000000 */
[----:B------:R-:W-:Y:S02]  /*05d0*/  IABS R27, R27 ;  /* 0x0000001b001b7213 */ /* 0x000fe40000000000 */
[----:B--2---:R-:W-:Y:S02]  /*05e0*/  IADD3 R24, PT, PT, R19, -R24, RZ ;  /* 0x8000001813187210 */ /* 0x004fe40007ffe0ff */
[----:B------:R-:W-:Y:S02]  /*05f0*/  IADD3 R23, PT, PT, R23, R26, R27 ;  /* 0x0000001a17177210 */ /* 0x000fe40007ffe01b */
[----:B------:R-:W-:-:S05]  /*0600*/  IABS R24, R24 ;  /* 0x0000001800187213 */ /* 0x000fca0000000000 */
[----:B0-----:R-:W-:Y:S02]  /*0610*/  IMAD.IADD R25, R23, 0x1, R24 ;  /* 0x0000000117197824 */ /* 0x001fe400078e0218 */
[----:B------:R-:W2:Y:S04]  /*0620*/  LDG.E R23, desc[UR6][R16.64+0x4] ;  /* 0x0000040610177981 */ /* 0x000ea8000c1e1900 */
[----:B------:R0:W-:Y:S04]  /*0630*/  STG.E desc[UR6][R16.64], R25 ;  /* 0x0000001910007986 */ /* 0x0001e8000c101906 */
[----:B------:R-:W3:Y:S04]  /*0640*/  LDG.E R27, desc[UR6][R14.64] ;  /* 0x000000060e1b7981 */ /* 0x000ee8000c1e1900 */
[----:B------:R-:W4:Y:S04]  /*0650*/  LDG.E R29, desc[UR6][R14.64+0x4] ;  /* 0x000004060e1d7981 */ /* 0x000f28000c1e1900 */
[----:B------:R-:W2:Y:S01]  /*0660*/  LDG.E R24, desc[UR6][R14.64+0x8] ;  /* 0x000008060e187981 */ /* 0x000ea2000c1e1900 */
[----:B------:R-:W-:-:S04]  /*0670*/  IADD3 R22, PT, PT, R22, 0x4, RZ ;  /* 0x0000000416167810 */ /* 0x000fc80007ffe0ff */
[----:B------:R-:W-:Y:S01]  /*0680*/  ISETP.NE.AND P1, PT, R22, RZ, PT ;  /* 0x000000ff1600720c */ /* 0x000fe20003f25270 */
[----:B------:R-:W-:Y:S02]  /*0690*/  IMAD R20, R5, 0xc, R20 ;  /* 0x0000000c05147824 */ /* 0x000fe400078e0214 */
[----:B------:R-:W-:Y:S01]  /*06a0*/  VIADD R21, R21, 0x4 ;  /* 0x0000000415157836 */ /* 0x000fe20000000000 */
[----:B---3--:R-:W-:Y:S01]  /*06b0*/  IADD3 R27, PT, PT, R10, -R27, RZ ;  /* 0x8000001b0a1b7210 */ /* 0x008fe20007ffe0ff */
[----:B----4-:R-:W-:-:S03]  /*06c0*/  IMAD.IADD R29, R18, 0x1, -R29 ;  /* 0x00000001121d7824 */ /* 0x010fc600078e0a1d */
[----:B------:R-:W-:Y:S02]  /*06d0*/  IABS R27, R27 ;  /* 0x0000001b001b7213 */ /* 0x000fe40000000000 */
[----:B--2---:R-:W-:Y:S02]  /*06e0*/  IADD3 R24, PT, PT, R19, -R24, RZ ;  /* 0x8000001813187210 */ /* 0x004fe40007ffe0ff */
[----:B------:R-:W-:Y:S01]  /*06f0*/  IABS R29, R29 ;  /* 0x0000001d001d7213 */ /* 0x000fe20000000000 */
[----:B0-----:R-:W-:Y:S01]  /*0700*/  IMAD.MOV.U32 R25, RZ, RZ, R27 ;  /* 0x000000ffff197224 */ /* 0x001fe200078e001b */
[----:B------:R-:W-:Y:S02]  /*0710*/  IABS R26, R24 ;  /* 0x00000018001a7213 */ /* 0x000fe40000000000 */
[----:B------:R-:W-:-:S04]  /*0720*/  MOV R24, R29 ;  /* 0x0000001d00187202 */ /* 0x000fc80000000f00 */
[----:B------:R-:W-:-:S05]  /*0730*/  IADD3 R23, PT, PT, R23, R24, R25 ;  /* 0x0000001817177210 */ /* 0x000fca0007ffe019 */
[----:B------:R-:W-:-:S05]  /*0740*/  IMAD.IADD R23, R23, 0x1, R26 ;  /* 0x0000000117177824 */ /* 0x000fca00078e021a */
[----:B------:R0:W-:Y:S01]  /*0750*/  STG.E desc[UR6][R16.64+0x4], R23 ;  /* 0x0000041710007986 */ /* 0x0001e2000c101906 */
[----:B------:R-:W-:Y:S05]  /*0760*/  @P1 BRA `(.L_x_1) ;  /* 0xfffffff800f41947 */ /* 0x000fea000383ffff */
[----:B------:R-:W-:-:S07]  /*0770*/  LOP3.LUT R21, R13, 0x7ffffffc, RZ, 0xc0, !PT ;  /* 0x7ffffffc0d157812 */ /* 0x000fce00078ec0ff */
.L_x_0:
[----:B------:R-:W-:-:S13]  /*0780*/  ISETP.NE.AND P1, PT, R4, RZ, PT ;  /* 0x000000ff0400720c */ /* 0x000fda0003f25270 */
[----:B------:R-:W-:Y:S05]  /*0790*/  @!P1 BRA `(.L_x_2) ;  /* 0x0000000400009947 */ /* 0x000fea0003800000 */
[----:B------:R-:W-:Y:S02]  /*07a0*/  ISETP.NE.AND P1, PT, R4, 0x1, PT ;  /* 0x000000010400780c */ /* 0x000fe40003f25270 */
[----:B------:R-:W-:-:S11]  /*07b0*/  LOP3.LUT P2, RZ, R13, 0x1, RZ, 0xc0, !PT ;  /* 0x000000010dff7812 */ /* 0x000fd6000784c0ff */
[----:B------:R-:W-:Y:S05]  /*07c0*/  @!P1 BRA `(.L_x_3) ;  /* 0x0000000000989947 */ /* 0x000fea0003800000 */
[----:B------:R-:W1:Y:S01]  /*07d0*/  LDC.64 R14, c[0x0][0x390] ;  /* 0x0000e400ff0e7b82 */ /* 0x000e620000000a00 */
[----:B------:R-:W-:-:S04]  /*07e0*/  IMAD R13, R11, R12, R9 ;  /* 0x0000000c0b0d7224 */ /* 0x000fc800078e0209 */
[----:B------:R-:W-:-:S03]  /*07f0*/  IMAD R13, R13, 0x3, RZ ;  /* 0x000000030d0d7824 */ /* 0x000fc600078e02ff */
[----:B0-----:R-:W0:Y:S01]  /*0800*/  LDC.64 R16, c[0x0][0x380] ;  /* 0x0000e000ff107b82 */ /* 0x001e220000000a00 */
[----:B------:R-:W-:-:S04]  /*0810*/  IMAD R13, R21, R6, R13 ;  /* 0x00000006150d7224 */ /* 0x000fc800078e020d */
[----:B-1----:R-:W-:Y:S01]  /*0820*/  IMAD.WIDE R14, R13, 0x4, R14 ;  /* 0x000000040d0e7825 */ /* 0x002fe200078e020e */
[----:B------:R-:W-:-:S04]  /*0830*/  IADD3 R13, PT, PT, R2, R21, RZ ;  /* 0x00000015020d7210 */ /* 0x000fc80007ffe0ff */
[----:B------:R-:W2:Y:S04]  /*0840*/  LDG.E R25, desc[UR6][R14.64+0x4] ;  /* 0x000004060e197981 */ /* 0x000ea8000c1e1900 */
[----:B------:R-:W3:Y:S04]  /*0850*/  LDG.E R20, desc[UR6][R14.64+0x8] ;  /* 0x000008060e147981 */ /* 0x000ee8000c1e1900 */
[----:B------:R1:W4:Y:S01]  /*0860*/  LDG.E R23, desc[UR6][R14.64] ;  /* 0x000000060e177981 */ /* 0x000322000c1e1900 */
[----:B0-----:R-:W-:-:S05]  /*0870*/  IMAD.WIDE R16, R13, 0x4, R16 ;  /* 0x000000040d107825 */ /* 0x001fca00078e0210 */
[----:B------:R-:W4:Y:S01]  /*0880*/  LDG.E R13, desc[UR6][R16.64] ;  /* 0x00000006100d7981 */ /* 0x000f22000c1e1900 */
[----:B-1----:R-:W-:Y:S01]  /*0890*/  IMAD.WIDE.U32 R14, R6, 0x4, R14 ;  /* 0x00000004060e7825 */ /* 0x002fe200078e000e */
[----:B--2--5:R-:W-:-:S03]  /*08a0*/  IADD3 R25, PT, PT, R18, -R25, RZ ;  /* 0x8000001912197210 */ /* 0x024fc60007ffe0ff */
[----:B---3--:R-:W-:Y:S01]  /*08b0*/  IMAD.IADD R20, R19, 0x1, -R20 ;  /* 0x0000000113147824 */ /* 0x008fe200078e0a14 */
[----:B------:R-:W-:Y:S01]  /*08c0*/  IABS R25, R25 ;  /* 0x0000001900197213 */ /* 0x000fe20000000000 */
[----:B----4-:R-:W-:-:S03]  /*08d0*/  IMAD.IADD R23, R10, 0x1, -R23 ;  /* 0x000000010a177824 */ /* 0x010fc600078e0a17 */
[----:B------:R-:W-:Y:S02]  /*08e0*/  IABS R24, R20 ;  /* 0x0000001400187213 */ /* 0x000fe40000000000 */
[----:B------:R-:W-:Y:S02]  /*08f0*/  MOV R20, R25 ;  /* 0x0000001900147202 */ /* 0x000fe40000000f00 */
[----:B------:R-:W-:-:S04]  /*0900*/  IABS R22, R23 ;  /* 0x0000001700167213 */ /* 0x000fc80000000000 */
[----:B------:R-:W-:-:S05]  /*0910*/  IADD3 R13, PT, PT, R13, R20, R22 ;  /* 0x000000140d0d7210 */ /* 0x000fca0007ffe016 */
[----:B------:R-:W-:Y:S02]  /*0920*/  IMAD.IADD R23, R13, 0x1, R24 ;  /* 0x000000010d177824 */ /* 0x000fe400078e0218 */
[----:B------:R-:W2:Y:S04]  /*0930*/  LDG.E R13, desc[UR6][R16.64+0x4] ;  /* 0x00000406100d7981 */ /* 0x000ea8000c1e1900 */
[----:B------:R1:W-:Y:S04]  /*0940*/  STG.E desc[UR6][R16.64], R23 ;  /* 0x0000001710007986 */ /* 0x0003e8000c101906 */
[----:B------:R-:W3:Y:S04]  /*0950*/  LDG.E R27, desc[UR6][R14.64+0x4] ;  /* 0x000004060e1b7981 */ /* 0x000ee8000c1e1900 */
[----:B------:R-:W4:Y:S04]  /*0960*/  LDG.E R20, desc[UR6][R14.64+0x8] ;  /* 0x000008060e147981 */ /* 0x000f28000c1e1900 */
[----:B------:R-:W2:Y:S01]  /*0970*/  LDG.E R25, desc[UR6][R14.64] ;  /* 0x000000060e197981 */ /* 0x000ea2000c1e1900 */
[----:B------:R-:W-:-:S02]  /*0980*/  VIADD R21, R21, 0x2 ;  /* 0x0000000215157836 */ /* 0x000fc40000000000 */
[----:B---3--:R-:W-:Y:S01]  /*0990*/  IMAD.IADD R27, R18, 0x1, -R27 ;  /* 0x00000001121b7824 */ /* 0x008fe200078e0a1b */
[----:B----4-:R-:W-:-:S04]  /*09a0*/  IADD3 R20, PT, PT, R19, -R20, RZ ;  /* 0x8000001413147210 */ /* 0x010fc80007ffe0ff */
[----:B------:R-:W-:Y:S02]  /*09b0*/  IABS R27, R27 ;  /* 0x0000001b001b7213 */ /* 0x000fe40000000000 */
[----:B--2---:R-:W-:Y:S02]  /*09c0*/  IADD3 R25, PT, PT, R10, -R25, RZ ;  /* 0x800000190a197210 */ /* 0x004fe40007ffe0ff */
[----:B------:R-:W-:Y:S01]  /*09d0*/  IABS R24, R20 ;  /* 0x0000001400187213 */ /* 0x000fe20000000000 */
[----:B------:R-:W-:Y:S01]  /*09e0*/  IMAD.MOV.U32 R20, RZ, RZ, R27 ;  /* 0x000000ffff147224 */ /* 0x000fe200078e001b */
[----:B------:R-:W-:-:S04]  /*09f0*/  IABS R22, R25 ;  /* 0x0000001900167213 */ /* 0x000fc80000000000 */
[----:B------:R-:W-:-:S04]  /*0a00*/  IADD3 R13, PT, PT, R13, R20, R22 ;  /* 0x000000140d0d7210 */ /* 0x000fc80007ffe016 */
[----:B------:R-:W-:-:S05]  /*0a10*/  IADD3 R13, PT, PT, R13, R24, RZ ;  /* 0x000000180d0d7210 */ /* 0x000fca0007ffe0ff */
[----:B------:R1:W-:Y:S02]  /*0a20*/  STG.E desc[UR6][R16.64+0x4], R13 ;  /* 0x0000040d10007986 */ /* 0x0003e4000c101906 */
.L_x_3:
[----:B------:R-:W-:Y:S05]  /*0a30*/  @!P2 BRA `(.L_x_2) ;  /* 0x000000000058a947 */ /* 0x000fea0003800000 */
[----:B01----:R-:W0:Y:S01]  /*0a40*/  LDC.64 R16, c[0x0][0x390] ;  /* 0x0000e400ff107b82 */ /* 0x003e220000000a00 */
[----:B------:R-:W-:-:S04]  /*0a50*/  IMAD R13, R11, R12, R9 ;  /* 0x0000000c0b0d7224 */ /* 0x000fc800078e0209 */
[----:B------:R-:W-:-:S03]  /*0a60*/  IMAD R13, R13, 0x3, RZ ;  /* 0x000000030d0d7824 */ /* 0x000fc600078e02ff */
[----:B------:R-:W1:Y:S01]  /*0a70*/  LDC.64 R14, c[0x0][0x380] ;  /* 0x0000e000ff0e7b82 */ /* 0x000e620000000a00 */
[----:B------:R-:W-:Y:S01]  /*0a80*/  IMAD R13, R21, R6, R13 ;  /* 0x00000006150d7224 */ /* 0x000fe200078e020d */
[----:B------:R-:W-:-:S03]  /*0a90*/  IADD3 R21, PT, PT, R2, R21, RZ ;  /* 0x0000001502157210 */ /* 0x000fc60007ffe0ff */
[----:B0-----:R-:W-:-:S05]  /*0aa0*/  IMAD.WIDE R16, R13, 0x4, R16 ;  /* 0x000000040d107825 */ /* 0x001fca00078e0210 */
[----:B------:R-:W2:Y:S04]  /*0ab0*/  LDG.E R13, desc[UR6][R16.64] ;  /* 0x00000006100d7981 */ /* 0x000ea8000c1e1900 */
[----:B------:R-:W3:Y:S01]  /*0ac0*/  LDG.E R20, desc[UR6][R16.64+0x8] ;  /* 0x0000080610147981 */ /* 0x000ee2000c1e1900 */
[----:B-1----:R-:W-:-:S03]  /*0ad0*/  IMAD.WIDE R14, R21, 0x4, R14 ;  /* 0x00000004150e7825 */ /* 0x002fc600078e020e */
[----:B------:R-:W4:Y:S04]  /*0ae0*/  LDG.E R23, desc[UR6][R16.64+0x4] ;  /* 0x0000040610177981 */ /* 0x000f28000c1e1900 */
[----:B------:R-:W4:Y:S01]  /*0af0*/  LDG.E R21, desc[UR6][R14.64] ;  /* 0x000000060e157981 */ /* 0x000f22000c1e1900 */
[----:B--2--5:R-:W-:Y:S02]  /*0b00*/  IMAD.IADD R13, R10, 0x1, -R13 ;  /* 0x000000010a0d7824 */ /* 0x024fe400078e0a0d */
[----:B---3--:R-:W-:Y:S01]  /*0b10*/  IMAD.IADD R20, R19, 0x1, -R20 ;  /* 0x0000000113147824 */ /* 0x008fe200078e0a14 */
[----:B----4-:R-:W-:Y:S02]  /*0b20*/  IADD3 R23, PT, PT, R18, -R23, RZ ;  /* 0x8000001712177210 */ /* 0x010fe40007ffe0ff */
[----:B------:R-:W-:-:S02]  /*0b30*/  IABS R13, R13 ;  /* 0x0000000d000d7213 */ /* 0x000fc40000000000 */
[----:B------:R-:W-:Y:S02]  /*0b40*/  IABS R10, R23 ;  /* 0x00000017000a7213 */ /* 0x000fe40000000000 */
[----:B------:R-:W-:Y:S02]  /*0b50*/  IABS R20, R20 ;  /* 0x0000001400147213 */ /* 0x000fe40000000000 */
[----:B------:R-:W-:Y:S02]  /*0b60*/  IADD3 R21, PT, PT, R21, R10, R13 ;  /* 0x0000000a15157210 */ /* 0x000fe40007ffe00d */
[----:B------:R-:W-:-:S05]  /*0b70*/  MOV R16, R20 ;  /* 0x0000001400107202 */ /* 0x000fca0000000f00 */
[----:B------:R-:W-:-:S05]  /*0b80*/  IMAD.IADD R21, R21, 0x1, R16 ;  /* 0x0000000115157824 */ /* 0x000fca00078e0210 */
[----:B------:R2:W-:Y:S02]  /*0b90*/  STG.E desc[UR6][R14.64], R21 ;  /* 0x000000150e007986 */ /* 0x0005e4000c101906 */
.L_x_2:
[----:B------:R-:W-:-:S04]  /*0ba0*/  IADD3 R11, PT, PT, R11, 0x1, RZ ;  /* 0x000000010b0b7810 */ /* 0x000fc80007ffe0ff */
[----:B------:R-:W-:-:S13]  /*0bb0*/  ISETP.NE.AND P1, PT, R11, R12, PT ;  /* 0x0000000c0b00720c */ /* 0x000fda0003f25270 */
[----:B------:R-:W-:Y:S05]  /*0bc0*/  @P1 BRA `(.L_x_4) ;  /* 0xfffffff400981947 */ /* 0x000fea000383ffff */
[----:B------:R-:W-:Y:S05]  /*0bd0*/  @P0 BRA `(.L_x_5) ;  /* 0xfffffff400640947 */ /* 0x000fea000383ffff */
[----:B------:R-:W-:Y:S05]  /*0be0*/  EXIT ;  /* 0x000000000000794d */ /* 0x000fea0003800000 */
.L_x_6:
[----:B------:R-:W-:-:S00]  /*0bf0*/  BRA `(.L_x_6) ;  /* 0xfffffffc00fc7947 */ /* 0x000fc0000383ffff */
[----:B------:R-:W-:-:S00]  /*0c00*/  NOP ;  /* 0x0000000000007918 */ /* 0x000fc00000000000 */
[----:B------:R-:W-:-:S00]  /*0c10*/  NOP ;  /* 0x0000000000007918 */ /* 0x000fc00000000000 */
[----:B------:R-:W-:-:S00]  /*0c20*/  NOP ;  /* 0x0000000000007918 */ /* 0x000fc00000000000 */
[----:B------:R-:W-:-:S00]  /*0c30*/  NOP ;  /* 0x0000000000007918 */ /* 0x000fc00000000000 */
[----:B------:R-:W-:-:S00]  /*0c40*/  NOP ;  /* 0x0000000000007918 */ /* 0x000fc00000000000 */
[----:B------:R-:W-:-:S00]  /*0c50*/  NOP ;  /* 0x0000000000007918 */ /* 0x000fc00000000000 */
[----:B------:R-:W-:-:S00]  /*0c60*/  NOP ;  /* 0x0000000000007918 */ /* 0x000fc00000000000 */
[----:B------:R-:W-:-:S00]  /*0c70*/  NOP ;  /* 0x0000000000007918 */ /* 0x000fc00000000000 */
.L_x_7:


//--------------------- .nv.shared.reserved.0     --------------------------
	.section	.nv.shared.reserved.0,"aw",@nobits
	.weak		__nv_reservedSMEM_offset_0_alias
	.size		__nv_reservedSMEM_offset_0_alias, 0, 64
	.other		__nv_reservedSMEM_offset_0_alias,@"STO_CUDA_RESERVED_SHARED STV_DEFAULT"
__nv_reservedSMEM_offset_0_alias:
	.zero		0
	.zero		64


//--------------------- .nv.constant0.solveMosaic --------------------------
	.section	.nv.constant0.solveMosaic,"a",@progbits
	.sectionflags	@""
	.align	4
.nv.constant0.solveMosaic:
	.zero		932


//--------------------- SYMBOLS --------------------------

	.type		.nv.reservedSmem.offset0,@object
	.size		.nv.reservedSmem.offset0,0x4
